	.headerflags	@"EF_CUDA_TEXMODE_UNIFIED EF_CUDA_64BIT_ADDRESS EF_CUDA_ACCELERATORS EF_CUDA_SM90 EF_CUDA_VIRTUAL_SM(EF_CUDA_SM90)"
	.elftype	@"ET_EXEC"


//--------------------- .nv.info                  --------------------------
	.section	.nv.info,"",@"SHT_CUDA_INFO"
	.align	4


	//----- nvinfo : EIATTR_REGCOUNT
	.align		4
        /*0000*/ 	.byte	0x04, 0x2f
        /*0002*/ 	.short	(.L_1 - .L_0)
	.align		4
.L_0:
        /*0004*/ 	.word	index@(triton_poi_fused_add_hardtanh_0)
        /*0008*/ 	.word	0x0000000c


	//----- nvinfo : EIATTR_MIN_STACK_SIZE
	.align		4
.L_1:
        /*000c*/ 	.byte	0x04, 0x12
        /*000e*/ 	.short	(.L_3 - .L_2)
	.align		4
.L_2:
        /*0010*/ 	.word	index@(triton_poi_fused_add_hardtanh_0)
        /*0014*/ 	.word	0x00000000


	//----- nvinfo : EIATTR_FRAME_SIZE
	.align		4
.L_3:
        /*0018*/ 	.byte	0x04, 0x11
        /*001a*/ 	.short	(.L_5 - .L_4)
	.align		4
.L_4:
        /*001c*/ 	.word	index@(triton_poi_fused_add_hardtanh_0)
        /*0020*/ 	.word	0x00000000


	//----- nvinfo : EIATTR_MIN_STACK_SIZE
	.align		4
.L_5:
        /*0024*/ 	.byte	0x04, 0x12
        /*0026*/ 	.short	(.L_7 - .L_6)
	.align		4
.L_6:
        /*0028*/ 	.word	index@(triton_poi_fused_add_hardtanh_0)
        /*002c*/ 	.word	0x00000000
.L_7:


//--------------------- .nv.info.triton_poi_fused_add_hardtanh_0 --------------------------
	.section	.nv.info.triton_poi_fused_add_hardtanh_0,"",@"SHT_CUDA_INFO"
	.sectionflags	@""
	.align	4


	//----- nvinfo : EIATTR_CUDA_API_VERSION
	.align		4
        /*0000*/ 	.byte	0x04, 0x37
        /*0002*/ 	.short	(.L_9 - .L_8)
.L_8:
        /*0004*/ 	.word	0x0000007c


	//----- nvinfo : EIATTR_KPARAM_INFO
	.align		4
.L_9:
        /*0008*/ 	.byte	0x04, 0x17
        /*000a*/ 	.short	(.L_11 - .L_10)
.L_10:
        /*000c*/ 	.word	0x00000000
        /*0010*/ 	.short	0x0002
        /*0012*/ 	.short	0x0010
        /*0014*/ 	.byte	0x00, 0xf0, 0x11, 0x00


	//----- nvinfo : EIATTR_KPARAM_INFO
	.align		4
.L_11:
        /*0018*/ 	.byte	0x04, 0x17
        /*001a*/ 	.short	(.L_13 - .L_12)
.L_12:
        /*001c*/ 	.word	0x00000000
        /*0020*/ 	.short	0x0001
        /*0022*/ 	.short	0x0008
        /*0024*/ 	.byte	0x00, 0xf4, 0x21, 0x00


	//----- nvinfo : EIATTR_KPARAM_INFO
	.align		4
.L_13:
        /*0028*/ 	.byte	0x04, 0x17
        /*002a*/ 	.short	(.L_15 - .L_14)
.L_14:
        /*002c*/ 	.word	0x00000000
        /*0030*/ 	.short	0x0000
        /*0032*/ 	.short	0x0000
        /*0034*/ 	.byte	0x00, 0xf4, 0x21, 0x00


	//----- nvinfo : EIATTR_SPARSE_MMA_MASK
	.align		4
.L_15:
        /*0038*/ 	.byte	0x03, 0x50
        /*003a*/ 	.short	0x0000


	//----- nvinfo : EIATTR_MAXREG_COUNT
	.align		4
        /*003c*/ 	.byte	0x03, 0x1b
        /*003e*/ 	.short	0x00ff


	//----- nvinfo : EIATTR_EXIT_INSTR_OFFSETS
	.align		4
        /*0040*/ 	.byte	0x04, 0x1c
        /*0042*/ 	.short	(.L_17 - .L_16)


	//   ....[0]....
.L_16:
        /*0044*/ 	.word	0x000001d0


	//   ....[1]....
        /*0048*/ 	.word	0x000001f0


	//----- nvinfo : EIATTR_REQNTID
	.align		4
.L_17:
        /*004c*/ 	.byte	0x04, 0x10
        /*004e*/ 	.short	(.L_19 - .L_18)
.L_18:
        /*0050*/ 	.word	0x00000080
        /*0054*/ 	.word	0x00000001
        /*0058*/ 	.word	0x00000001


	//----- nvinfo : EIATTR_CRS_STACK_SIZE
	.align		4
.L_19:
        /*005c*/ 	.byte	0x04, 0x1e
        /*005e*/ 	.short	(.L_21 - .L_20)
.L_20:
        /*0060*/ 	.word	0x00000000


	//----- nvinfo : EIATTR_CBANK_PARAM_SIZE
	.align		4
.L_21:
        /*0064*/ 	.byte	0x03, 0x19
        /*0066*/ 	.short	0x0014


	//----- nvinfo : EIATTR_PARAM_CBANK
	.align		4
        /*0068*/ 	.byte	0x04, 0x0a
        /*006a*/ 	.short	(.L_23 - .L_22)
	.align		4
.L_22:
        /*006c*/ 	.word	index@(.nv.constant0.triton_poi_fused_add_hardtanh_0)
        /*0070*/ 	.short	0x0210
        /*0072*/ 	.short	0x0014


	//----- nvinfo : EIATTR_SW_WAR
	.align		4
.L_23:
        /*0074*/ 	.byte	0x04, 0x36
        /*0076*/ 	.short	(.L_25 - .L_24)
.L_24:
        /*0078*/ 	.word	0x00000008
.L_25:


//--------------------- .nv.callgraph             --------------------------
	.section	.nv.callgraph,"",@"SHT_CUDA_CALLGRAPH"
	.align	4
	.sectionentsize	8
	.align		4
        /*0000*/ 	.word	0x00000000
	.align		4
        /*0004*/ 	.word	0xffffffff
	.align		4
        /*0008*/ 	.word	0x00000000
	.align		4
        /*000c*/ 	.word	0xfffffffe
	.align		4
        /*0010*/ 	.word	0x00000000
	.align		4
        /*0014*/ 	.word	0xfffffffd
	.align		4
        /*0018*/ 	.word	0x00000000
	.align		4
        /*001c*/ 	.word	0xfffffffc


//--------------------- .text.triton_poi_fused_add_hardtanh_0 --------------------------
	.section	.text.triton_poi_fused_add_hardtanh_0,"ax",@progbits
	.align	128
        .global         triton_poi_fused_add_hardtanh_0
        .type           triton_poi_fused_add_hardtanh_0,@function
        .size           triton_poi_fused_add_hardtanh_0,(.L_x_3 - triton_poi_fused_add_hardtanh_0)
        .other          triton_poi_fused_add_hardtanh_0,@"STO_CUDA_ENTRY STV_DEFAULT"
triton_poi_fused_add_hardtanh_0:
.text.triton_poi_fused_add_hardtanh_0:
[----:B------:R-:W0:Y:S02]  /*0000*/  LDC R1, c[0x0][0x28] ;  /* 0x00000a00ff017b82 */ /* 0x000e240000000800 */
[----:B------:R-:W1:Y:S01]  /*0010*/  S2R R0, SR_TID.X ;  /* 0x0000000000007919 */ /* 0x000e620000002100 */
[----:B------:R-:W2:Y:S01]  /*0020*/  LDC.64 R4, c[0x0][0x218] ;  /* 0x00008600ff047b82 */ /* 0x000ea20000000a00 */
[----:B------:R-:W-:Y:S01]  /*0030*/  ULDC.64 UR4, c[0x0][0x208] ;  /* 0x0000820000047ab9 */ /* 0x000fe20000000a00 */
[----:B------:R-:W-:Y:S01]  /*0040*/  BSSY B0, `(.L_x_0) ;  /* 0x000000b000007945 */ /* 0x000fe20003800000 */
[----:B------:R-:W3:Y:S01]  /*0050*/  S2R R7, SR_CTAID.X ;  /* 0x0000000000077919 */ /* 0x000ee20000002500 */
[----:B------:R-:W-:Y:S01]  /*0060*/  CS2R R2, SRZ ;  /* 0x0000000000027805 */ /* 0x000fe2000001ff00 */
[----:B-1----:R-:W-:-:S05]  /*0070*/  IMAD.SHL.U32 R0, R0, 0x2, RZ ;  /* 0x0000000200007824 */ /* 0x002fca00078e00ff */
[----:B------:R-:W-:-:S05]  /*0080*/  LOP3.LUT R0, R0, 0xfe, RZ, 0xc0, !PT ;  /* 0x000000fe00007812 */ /* 0x000fca00078ec0ff */
[----:B---3--:R-:W-:-:S05]  /*0090*/  IMAD R7, R7, 0x100, R0 ;  /* 0x0000010007077824 */ /* 0x008fca00078e0200 */
[----:B------:R-:W-:-:S13]  /*00a0*/  ISETP.GE.AND P0, PT, R7, 0x100, PT ;  /* 0x000001000700780c */ /* 0x000fda0003f06270 */
[----:B--2---:R-:W-:Y:S05]  /*00b0*/  @P0 BRA `(.L_x_1) ;  /* 0x00000000000c0947 */ /* 0x004fea0003800000 */
[----:B------:R-:W1:Y:S02]  /*00c0*/  LDC.64 R2, c[0x0][0x210] ;  /* 0x00008400ff027b82 */ /* 0x000e640000000a00 */
[----:B-1----:R-:W-:-:S06]  /*00d0*/  IMAD.WIDE R2, R7, 0x4, R2 ;  /* 0x0000000407027825 */ /* 0x002fcc00078e0202 */
[----:B------:R-:W5:Y:S02]  /*00e0*/  LDG.E.64 R2, desc[UR4][R2.64] ;  /* 0x0000000402027981 */ /* 0x000f64000c1e1b00 */
.L_x_1:
[----:B------:R-:W-:Y:S05]  /*00f0*/  BSYNC B0 ;  /* 0x0000000000007941 */ /* 0x000fea0003800000 */
.L_x_0:
[----:B-----5:R-:W-:Y:S01]  /*0100*/  FADD R2, R2, 3 ;  /* 0x4040000002027421 */ /* 0x020fe20000000000 */
[----:B------:R-:W-:-:S04]  /*0110*/  FADD R3, R3, 3 ;  /* 0x4040000003037421 */ /* 0x000fc80000000000 */
[C---:B------:R-:W-:Y:S02]  /*0120*/  FSETP.GTU.AND P1, PT, R2.reuse, RZ, PT ;  /* 0x000000ff0200720b */ /* 0x040fe40003f2c000 */
[C---:B------:R-:W-:Y:S02]  /*0130*/  FSETP.GTU.AND P2, PT, R3.reuse, RZ, PT ;  /* 0x000000ff0300720b */ /* 0x040fe40003f4c000 */
[----:B------:R-:W-:Y:S02]  /*0140*/  FSEL R8, R2, RZ, P1 ;  /* 0x000000ff02087208 */ /* 0x000fe40000800000 */
[----:B------:R-:W-:Y:S01]  /*0150*/  FSEL R9, R3, RZ, P2 ;  /* 0x000000ff03097208 */ /* 0x000fe20001000000 */
[----:B------:R-:W-:Y:S01]  /*0160*/  IMAD.WIDE R2, R7, 0x4, R4 ;  /* 0x0000000407027825 */ /* 0x000fe200078e0204 */
[----:B------:R-:W-:Y:S02]  /*0170*/  FSETP.GEU.AND P3, PT, R8, 6, PT ;  /* 0x40c000000800780b */ /* 0x000fe40003f6e000 */
[----:B------:R-:W-:-:S02]  /*0180*/  FSETP.GEU.AND P4, PT, R9, 6, PT ;  /* 0x40c000000900780b */ /* 0x000fc40003f8e000 */
[----:B------:R-:W-:Y:S02]  /*0190*/  FSETP.NAN.AND P1, PT, R8, R8, PT ;  /* 0x000000080800720b */ /* 0x000fe40003f28000 */
[----:B------:R-:W-:-:S07]  /*01a0*/  FSETP.NAN.AND P2, PT, R9, R9, PT ;  /* 0x000000090900720b */ /* 0x000fce0003f48000 */
[----:B------:R-:W-:Y:S02]  /*01b0*/  @P3 SEL R8, R8, 0x40c00000, P1 ;  /* 0x40c0000008083807 */ /* 0x000fe40000800000 */
[----:B------:R-:W-:Y:S01]  /*01c0*/  @P4 SEL R9, R9, 0x40c00000, P2 ;  /* 0x40c0000009094807 */ /* 0x000fe20001000000 */
[----:B------:R-:W-:Y:S06]  /*01d0*/  @P0 EXIT ;  /* 0x000000000000094d */ /* 0x000fec0003800000 */
[----:B------:R-:W-:Y:S01]  /*01e0*/  STG.E.64 desc[UR4][R2.64], R8 ;  /* 0x0000000802007986 */ /* 0x000fe2000c101b04 */
[----:B------:R-:W-:Y:S05]  /*01f0*/  EXIT ;  /* 0x000000000000794d */ /* 0x000fea0003800000 */
.L_x_2:
[----:B------:R-:W-:-:S00]  /*0200*/  BRA `(.L_x_2) ;  /* 0xfffffffc00fc7947 */ /* 0x000fc0000383ffff */
[----:B------:R-:W-:-:S00]  /*0210*/  NOP ;  /* 0x0000000000007918 */ /* 0x000fc00000000000 */
        /* <DEDUP_REMOVED lines=14> */
.L_x_3:


//--------------------- .nv.constant0.triton_poi_fused_add_hardtanh_0 --------------------------
	.section	.nv.constant0.triton_poi_fused_add_hardtanh_0,"a",@progbits
	.sectionflags	@""
	.align	4
.nv.constant0.triton_poi_fused_add_hardtanh_0:
	.zero		548
